//
// Generated by NVIDIA NVVM Compiler
//
// Compiler Build ID: CL-36424714
// Cuda compilation tools, release 13.0, V13.0.88
// Based on NVVM 20.0.0
//

.version 9.0
.target sm_100
.address_size 64

	// .globl	_Z18caculateWithMatrixPKciS0_iPi
.global .align 4 .b8 matrix_caculate[2704];
.global .align 1 .b8 first_str[1024];
.global .align 4 .u32 length_first_str;
// _ZZ18caculateWithMatrixPKciS0_iPiE1r has been demoted
// _ZZ8caculatePKciS0_iPiE1r has been demoted

.visible .entry _Z18caculateWithMatrixPKciS0_iPi(
	.param .u64 .ptr .align 1 _Z18caculateWithMatrixPKciS0_iPi_param_0,
	.param .u32 _Z18caculateWithMatrixPKciS0_iPi_param_1,
	.param .u64 .ptr .align 1 _Z18caculateWithMatrixPKciS0_iPi_param_2,
	.param .u32 _Z18caculateWithMatrixPKciS0_iPi_param_3,
	.param .u64 .ptr .align 1 _Z18caculateWithMatrixPKciS0_iPi_param_4
)
{
	.reg .pred 	%p<4>;
	.reg .b32 	%r<10>;
	.reg .b64 	%rd<16>;
	// demoted variable
	.shared .align 4 .u32 _ZZ18caculateWithMatrixPKciS0_iPiE1r;
	ld.param.u64 	%rd1, [_Z18caculateWithMatrixPKciS0_iPi_param_0];
	ld.param.u32 	%r2, [_Z18caculateWithMatrixPKciS0_iPi_param_1];
	ld.param.u64 	%rd2, [_Z18caculateWithMatrixPKciS0_iPi_param_2];
	ld.param.u32 	%r3, [_Z18caculateWithMatrixPKciS0_iPi_param_3];
	ld.param.u64 	%rd3, [_Z18caculateWithMatrixPKciS0_iPi_param_4];
	mov.u32 	%r1, %tid.x;
	setp.ne.s32 	%p1, %r1, 0;
	@%p1 bra 	$L__BB0_2;
	mov.b32 	%r4, 0;
	st.shared.u32 	[_ZZ18caculateWithMatrixPKciS0_iPiE1r], %r4;
$L__BB0_2:
	bar.sync 	0;
	min.s32 	%r5, %r2, %r3;
	setp.le.s32 	%p2, %r5, %r1;
	@%p2 bra 	$L__BB0_4;
	cvt.u64.u32 	%rd4, %r1;
	cvta.to.global.u64 	%rd5, %rd1;
	add.s64 	%rd6, %rd5, %rd4;
	ld.global.s8 	%r6, [%rd6];
	cvta.to.global.u64 	%rd7, %rd2;
	add.s64 	%rd8, %rd7, %rd4;
	ld.global.s8 	%rd9, [%rd8];
	mul.wide.s32 	%rd10, %r6, 26;
	add.s64 	%rd11, %rd10, %rd9;
	shl.b64 	%rd12, %rd11, 2;
	mov.u64 	%rd13, matrix_caculate;
	add.s64 	%rd14, %rd13, %rd12;
	ld.global.u32 	%r7, [%rd14+-7020];
	atom.shared.add.u32 	%r8, [_ZZ18caculateWithMatrixPKciS0_iPiE1r], %r7;
$L__BB0_4:
	setp.ne.s32 	%p3, %r1, 0;
	bar.sync 	0;
	@%p3 bra 	$L__BB0_6;
	ld.shared.u32 	%r9, [_ZZ18caculateWithMatrixPKciS0_iPiE1r];
	cvta.to.global.u64 	%rd15, %rd3;
	st.global.u32 	[%rd15], %r9;
$L__BB0_6:
	ret;

}
	// .globl	_Z8caculatePKciS0_iPi
.visible .entry _Z8caculatePKciS0_iPi(
	.param .u64 .ptr .align 1 _Z8caculatePKciS0_iPi_param_0,
	.param .u32 _Z8caculatePKciS0_iPi_param_1,
	.param .u64 .ptr .align 1 _Z8caculatePKciS0_iPi_param_2,
	.param .u32 _Z8caculatePKciS0_iPi_param_3,
	.param .u64 .ptr .align 1 _Z8caculatePKciS0_iPi_param_4
)
{
	.reg .pred 	%p<5>;
	.reg .b16 	%rs<3>;
	.reg .b32 	%r<9>;
	.reg .b64 	%rd<10>;
	// demoted variable
	.shared .align 4 .u32 _ZZ8caculatePKciS0_iPiE1r;
	ld.param.u64 	%rd1, [_Z8caculatePKciS0_iPi_param_0];
	ld.param.u32 	%r2, [_Z8caculatePKciS0_iPi_param_1];
	ld.param.u64 	%rd2, [_Z8caculatePKciS0_iPi_param_2];
	ld.param.u32 	%r3, [_Z8caculatePKciS0_iPi_param_3];
	ld.param.u64 	%rd3, [_Z8caculatePKciS0_iPi_param_4];
	mov.u32 	%r1, %tid.x;
	setp.ne.s32 	%p1, %r1, 0;
	@%p1 bra 	$L__BB1_2;
	mov.b32 	%r4, 0;
	st.shared.u32 	[_ZZ8caculatePKciS0_iPiE1r], %r4;
$L__BB1_2:
	bar.sync 	0;
	min.s32 	%r5, %r2, %r3;
	setp.le.s32 	%p2, %r5, %r1;
	@%p2 bra 	$L__BB1_4;
	cvt.u64.u32 	%rd4, %r1;
	cvta.to.global.u64 	%rd5, %rd1;
	add.s64 	%rd6, %rd5, %rd4;
	ld.global.u8 	%rs1, [%rd6];
	cvta.to.global.u64 	%rd7, %rd2;
	add.s64 	%rd8, %rd7, %rd4;
	ld.global.u8 	%rs2, [%rd8];
	setp.eq.s16 	%p3, %rs1, %rs2;
	selp.u32 	%r6, 1, 0, %p3;
	atom.shared.add.u32 	%r7, [_ZZ8caculatePKciS0_iPiE1r], %r6;
$L__BB1_4:
	setp.ne.s32 	%p4, %r1, 0;
	bar.sync 	0;
	@%p4 bra 	$L__BB1_6;
	ld.shared.u32 	%r8, [_ZZ8caculatePKciS0_iPiE1r];
	cvta.to.global.u64 	%rd9, %rd3;
	st.global.u32 	[%rd9], %r8;
$L__BB1_6:
	ret;

}
	// .globl	_Z13change_offsetPci
.visible .entry _Z13change_offsetPci(
	.param .u64 .ptr .align 1 _Z13change_offsetPci_param_0,
	.param .u32 _Z13change_offsetPci_param_1
)
{
	.reg .pred 	%p<3>;
	.reg .b16 	%rs<3>;
	.reg .b32 	%r<8>;
	.reg .b64 	%rd<8>;

	ld.param.u64 	%rd2, [_Z13change_offsetPci_param_0];
	ld.param.u32 	%r5, [_Z13change_offsetPci_param_1];
	cvta.to.global.u64 	%rd3, %rd2;
	mov.u32 	%r1, %tid.x;
	ld.global.u32 	%r7, [length_first_str];
	setp.ge.s32 	%p1, %r1, %r7;
	cvt.u64.u32 	%rd4, %r1;
	add.s64 	%rd1, %rd3, %rd4;
	@%p1 bra 	$L__BB2_2;
	add.s32 	%r6, %r5, %r1;
	cvt.s64.s32 	%rd5, %r6;
	mov.u64 	%rd6, first_str;
	add.s64 	%rd7, %rd6, %rd5;
	ld.global.u8 	%rs1, [%rd7];
	st.global.u8 	[%rd1], %rs1;
	ld.global.u32 	%r7, [length_first_str];
$L__BB2_2:
	setp.ne.s32 	%p2, %r1, %r7;
	@%p2 bra 	$L__BB2_4;
	mov.b16 	%rs2, 0;
	st.global.u8 	[%rd1], %rs2;
$L__BB2_4:
	ret;

}


// ===== COMPILED SASS (sm_100) =====

	.target	sm_100

	.elftype	@"ET_EXEC"


//--------------------- .note.nv.tkinfo           --------------------------
	.section	.note.nv.tkinfo,"",@"SHT_NOTE"
	.sectionflags	@"SHF_NOTE_NV_TKINFO"
	.tkinfo
        /*0018*/ 	.word	0x00000002
        /*0030*/ 	.string	""
        /*0030*/ 	.string	"ptxas"
        /*0030*/ 	.string	"Cuda compilation tools, release 13.0, V13.0.88"
        /*0030*/ 	.string	"Build cuda_13.0.r13.0/compiler.36424714_0"
        /*0030*/ 	.string	"-arch sm_100 -m 64 "



//--------------------- .note.nv.cuinfo           --------------------------
	.section	.note.nv.cuinfo,"",@"SHT_NOTE"
	.sectionflags	@"SHF_NOTE_NV_CUINFO"
        /*0018*/ 	.short	0x0002
        /*001a*/ 	.short	0x0064
        /*001c*/ 	.short	0x0082
	.zero		2


//--------------------- .nv.info                  --------------------------
	.section	.nv.info,"",@"SHT_CUDA_INFO"
	.align	4


	//----- nvinfo : EIATTR_REGCOUNT
	.align		4
        /*0000*/ 	.byte	0x04, 0x2f
        /*0002*/ 	.short	(.L_4 - .L_3)
	.align		4
.L_3:
        /*0004*/ 	.word	index@(_Z18caculateWithMatrixPKciS0_iPi)
        /*0008*/ 	.word	0x0000000c


	//----- nvinfo : EIATTR_FRAME_SIZE
	.align		4
.L_4:
        /*000c*/ 	.byte	0x04, 0x11
        /*000e*/ 	.short	(.L_6 - .L_5)
	.align		4
.L_5:
        /*0010*/ 	.word	index@(_Z18caculateWithMatrixPKciS0_iPi)
        /*0014*/ 	.word	0x00000000


	//----- nvinfo : EIATTR_REGCOUNT
	.align		4
.L_6:
        /*0018*/ 	.byte	0x04, 0x2f
        /*001a*/ 	.short	(.L_8 - .L_7)
	.align		4
.L_7:
        /*001c*/ 	.word	index@(_Z8caculatePKciS0_iPi)
        /*0020*/ 	.word	0x00000009


	//----- nvinfo : EIATTR_FRAME_SIZE
	.align		4
.L_8:
        /*0024*/ 	.byte	0x04, 0x11
        /*0026*/ 	.short	(.L_10 - .L_9)
	.align		4
.L_9:
        /*0028*/ 	.word	index@(_Z8caculatePKciS0_iPi)
        /*002c*/ 	.word	0x00000000


	//----- nvinfo : EIATTR_REGCOUNT
	.align		4
.L_10:
        /*0030*/ 	.byte	0x04, 0x2f
        /*0032*/ 	.short	(.L_12 - .L_11)
	.align		4
.L_11:
        /*0034*/ 	.word	index@(_Z13change_offsetPci)
        /*0038*/ 	.word	0x0000000c


	//----- nvinfo : EIATTR_FRAME_SIZE
	.align		4
.L_12:
        /*003c*/ 	.byte	0x04, 0x11
        /*003e*/ 	.short	(.L_14 - .L_13)
	.align		4
.L_13:
        /*0040*/ 	.word	index@(_Z13change_offsetPci)
        /*0044*/ 	.word	0x00000000


	//----- nvinfo : EIATTR_MIN_STACK_SIZE
	.align		4
.L_14:
        /*0048*/ 	.byte	0x04, 0x12
        /*004a*/ 	.short	(.L_16 - .L_15)
	.align		4
.L_15:
        /*004c*/ 	.word	index@(_Z13change_offsetPci)
        /*0050*/ 	.word	0x00000000


	//----- nvinfo : EIATTR_MIN_STACK_SIZE
	.align		4
.L_16:
        /*0054*/ 	.byte	0x04, 0x12
        /*0056*/ 	.short	(.L_18 - .L_17)
	.align		4
.L_17:
        /*0058*/ 	.word	index@(_Z8caculatePKciS0_iPi)
        /*005c*/ 	.word	0x00000000


	//----- nvinfo : EIATTR_MIN_STACK_SIZE
	.align		4
.L_18:
        /*0060*/ 	.byte	0x04, 0x12
        /*0062*/ 	.short	(.L_20 - .L_19)
	.align		4
.L_19:
        /*0064*/ 	.word	index@(_Z18caculateWithMatrixPKciS0_iPi)
        /*0068*/ 	.word	0x00000000
.L_20:


//--------------------- .nv.compat                --------------------------
	.section	.nv.compat,"",@"SHT_CUDA_COMPAT_INFO"
	.align	4
        /*0000*/ 	.byte	0x02, 0x09, 0x00, 0x00, 0x02, 0x02, 0x01, 0x00, 0x02, 0x05, 0x05, 0x00, 0x03, 0x07, 0x01, 0x01
        /*0010*/ 	.byte	0x02, 0x03, 0x00, 0x00, 0x02, 0x06, 0x01, 0x00, 0x04, 0x0b, 0x08, 0x00, 0x09, 0x00, 0x00, 0x00
        /*0020*/ 	.byte	0x00, 0x00, 0x00, 0x00


//--------------------- .nv.info._Z13change_offsetPci --------------------------
	.section	.nv.info._Z13change_offsetPci,"",@"SHT_CUDA_INFO"
	.sectionflags	@""
	.align	4


	//----- nvinfo : EIATTR_CUDA_API_VERSION
	.align		4
        /*0000*/ 	.byte	0x04, 0x37
        /*0002*/ 	.short	(.L_22 - .L_21)
.L_21:
        /*0004*/ 	.word	0x00000082


	//----- nvinfo : EIATTR_KPARAM_INFO
	.align		4
.L_22:
        /*0008*/ 	.byte	0x04, 0x17
        /*000a*/ 	.short	(.L_24 - .L_23)
.L_23:
        /*000c*/ 	.word	0x00000000
        /*0010*/ 	.short	0x0001
        /*0012*/ 	.short	0x0008
        /*0014*/ 	.byte	0x00, 0xf0, 0x11, 0x00


	//----- nvinfo : EIATTR_KPARAM_INFO
	.align		4
.L_24:
        /*0018*/ 	.byte	0x04, 0x17
        /*001a*/ 	.short	(.L_26 - .L_25)
.L_25:
        /*001c*/ 	.word	0x00000000
        /*0020*/ 	.short	0x0000
        /*0022*/ 	.short	0x0000
        /*0024*/ 	.byte	0x00, 0xf5, 0x21, 0x00


	//----- nvinfo : EIATTR_SPARSE_MMA_MASK
	.align		4
.L_26:
        /*0028*/ 	.byte	0x03, 0x50
        /*002a*/ 	.short	0x0000


	//----- nvinfo : EIATTR_MAXREG_COUNT
	.align		4
        /*002c*/ 	.byte	0x03, 0x1b
        /*002e*/ 	.short	0x00ff


	//----- nvinfo : EIATTR_MERCURY_ISA_VERSION
	.align		4
        /*0030*/ 	.byte	0x03, 0x5f
        /*0032*/ 	.short	0x0101


	//----- nvinfo : EIATTR_VRC_CTA_INIT_COUNT
	.align		4
        /*0034*/ 	.byte	0x02, 0x4a
	.zero		1
	.zero		1


	//----- nvinfo : EIATTR_EXIT_INSTR_OFFSETS
	.align		4
        /*0038*/ 	.byte	0x04, 0x1c
        /*003a*/ 	.short	(.L_28 - .L_27)


	//   ....[0]....
.L_27:
        /*003c*/ 	.word	0x00000120


	//   ....[1]....
        /*0040*/ 	.word	0x00000140


	//----- nvinfo : EIATTR_CBANK_PARAM_SIZE
	.align		4
.L_28:
        /*0044*/ 	.byte	0x03, 0x19
        /*0046*/ 	.short	0x000c


	//----- nvinfo : EIATTR_PARAM_CBANK
	.align		4
        /*0048*/ 	.byte	0x04, 0x0a
        /*004a*/ 	.short	(.L_30 - .L_29)
	.align		4
.L_29:
        /*004c*/ 	.word	index@(.nv.constant0._Z13change_offsetPci)
        /*0050*/ 	.short	0x0380
        /*0052*/ 	.short	0x000c


	//----- nvinfo : EIATTR_SW_WAR
	.align		4
.L_30:
        /*0054*/ 	.byte	0x04, 0x36
        /*0056*/ 	.short	(.L_32 - .L_31)
.L_31:
        /*0058*/ 	.word	0x00000008
.L_32:


//--------------------- .nv.info._Z8caculatePKciS0_iPi --------------------------
	.section	.nv.info._Z8caculatePKciS0_iPi,"",@"SHT_CUDA_INFO"
	.sectionflags	@""
	.align	4


	//----- nvinfo : EIATTR_CUDA_API_VERSION
	.align		4
        /*0000*/ 	.byte	0x04, 0x37
        /*0002*/ 	.short	(.L_34 - .L_33)
.L_33:
        /*0004*/ 	.word	0x00000082


	//----- nvinfo : EIATTR_KPARAM_INFO
	.align		4
.L_34:
        /*0008*/ 	.byte	0x04, 0x17
        /*000a*/ 	.short	(.L_36 - .L_35)
.L_35:
        /*000c*/ 	.word	0x00000000
        /*0010*/ 	.short	0x0004
        /*0012*/ 	.short	0x0020
        /*0014*/ 	.byte	0x00, 0xf5, 0x21, 0x00


	//----- nvinfo : EIATTR_KPARAM_INFO
	.align		4
.L_36:
        /*0018*/ 	.byte	0x04, 0x17
        /*001a*/ 	.short	(.L_38 - .L_37)
.L_37:
        /*001c*/ 	.word	0x00000000
        /*0020*/ 	.short	0x0003
        /*0022*/ 	.short	0x0018
        /*0024*/ 	.byte	0x00, 0xf0, 0x11, 0x00


	//----- nvinfo : EIATTR_KPARAM_INFO
	.align		4
.L_38:
        /*0028*/ 	.byte	0x04, 0x17
        /*002a*/ 	.short	(.L_40 - .L_39)
.L_39:
        /*002c*/ 	.word	0x00000000
        /*0030*/ 	.short	0x0002
        /*0032*/ 	.short	0x0010
        /*0034*/ 	.byte	0x00, 0xf5, 0x21, 0x00


	//----- nvinfo : EIATTR_KPARAM_INFO
	.align		4
.L_40:
        /*0038*/ 	.byte	0x04, 0x17
        /*003a*/ 	.short	(.L_42 - .L_41)
.L_41:
        /*003c*/ 	.word	0x00000000
        /*0040*/ 	.short	0x0001
        /*0042*/ 	.short	0x0008
        /*0044*/ 	.byte	0x00, 0xf0, 0x11, 0x00


	//----- nvinfo : EIATTR_KPARAM_INFO
	.align		4
.L_42:
        /*0048*/ 	.byte	0x04, 0x17
        /*004a*/ 	.short	(.L_44 - .L_43)
.L_43:
        /*004c*/ 	.word	0x00000000
        /*0050*/ 	.short	0x0000
        /*0052*/ 	.short	0x0000
        /*0054*/ 	.byte	0x00, 0xf5, 0x21, 0x00


	//----- nvinfo : EIATTR_SPARSE_MMA_MASK
	.align		4
.L_44:
        /*0058*/ 	.byte	0x03, 0x50
        /*005a*/ 	.short	0x0000


	//----- nvinfo : EIATTR_MAXREG_COUNT
	.align		4
        /*005c*/ 	.byte	0x03, 0x1b
        /*005e*/ 	.short	0x00ff


	//----- nvinfo : EIATTR_NUM_BARRIERS
	.align		4
        /*0060*/ 	.byte	0x02, 0x4c
        /*0062*/ 	.byte	0x01
	.zero		1


	//----- nvinfo : EIATTR_MERCURY_ISA_VERSION
	.align		4
        /*0064*/ 	.byte	0x03, 0x5f
        /*0066*/ 	.short	0x0101


	//----- nvinfo : EIATTR_INT_WARP_WIDE_INSTR_OFFSETS
	.align		4
        /*0068*/ 	.byte	0x04, 0x31
        /*006a*/ 	.short	(.L_46 - .L_45)


	//   ....[0]....
.L_45:
        /*006c*/ 	.word	0x00000190


	//   ....[1]....
        /*0070*/ 	.word	0x00000200


	//----- nvinfo : EIATTR_VRC_CTA_INIT_COUNT
	.align		4
.L_46:
        /*0074*/ 	.byte	0x02, 0x4a
	.zero		1
	.zero		1


	//----- nvinfo : EIATTR_EXIT_INSTR_OFFSETS
	.align		4
        /*0078*/ 	.byte	0x04, 0x1c
        /*007a*/ 	.short	(.L_48 - .L_47)


	//   ....[0]....
.L_47:
        /*007c*/ 	.word	0x00000260


	//   ....[1]....
        /*0080*/ 	.word	0x000002d0


	//----- nvinfo : EIATTR_CRS_STACK_SIZE
	.align		4
.L_48:
        /*0084*/ 	.byte	0x04, 0x1e
        /*0086*/ 	.short	(.L_50 - .L_49)
.L_49:
        /*0088*/ 	.word	0x00000000


	//----- nvinfo : EIATTR_CBANK_PARAM_SIZE
	.align		4
.L_50:
        /*008c*/ 	.byte	0x03, 0x19
        /*008e*/ 	.short	0x0028


	//----- nvinfo : EIATTR_PARAM_CBANK
	.align		4
        /*0090*/ 	.byte	0x04, 0x0a
        /*0092*/ 	.short	(.L_52 - .L_51)
	.align		4
.L_51:
        /*0094*/ 	.word	index@(.nv.constant0._Z8caculatePKciS0_iPi)
        /*0098*/ 	.short	0x0380
        /*009a*/ 	.short	0x0028


	//----- nvinfo : EIATTR_SW_WAR
	.align		4
.L_52:
        /*009c*/ 	.byte	0x04, 0x36
        /*009e*/ 	.short	(.L_54 - .L_53)
.L_53:
        /*00a0*/ 	.word	0x00000008
.L_54:


//--------------------- .nv.info._Z18caculateWithMatrixPKciS0_iPi --------------------------
	.section	.nv.info._Z18caculateWithMatrixPKciS0_iPi,"",@"SHT_CUDA_INFO"
	.sectionflags	@""
	.align	4


	//----- nvinfo : EIATTR_CUDA_API_VERSION
	.align		4
        /*0000*/ 	.byte	0x04, 0x37
        /*0002*/ 	.short	(.L_56 - .L_55)
.L_55:
        /*0004*/ 	.word	0x00000082


	//----- nvinfo : EIATTR_KPARAM_INFO
	.align		4
.L_56:
        /*0008*/ 	.byte	0x04, 0x17
        /*000a*/ 	.short	(.L_58 - .L_57)
.L_57:
        /*000c*/ 	.word	0x00000000
        /*0010*/ 	.short	0x0004
        /*0012*/ 	.short	0x0020
        /*0014*/ 	.byte	0x00, 0xf5, 0x21, 0x00


	//----- nvinfo : EIATTR_KPARAM_INFO
	.align		4
.L_58:
        /*0018*/ 	.byte	0x04, 0x17
        /*001a*/ 	.short	(.L_60 - .L_59)
.L_59:
        /*001c*/ 	.word	0x00000000
        /*0020*/ 	.short	0x0003
        /*0022*/ 	.short	0x0018
        /*0024*/ 	.byte	0x00, 0xf0, 0x11, 0x00


	//----- nvinfo : EIATTR_KPARAM_INFO
	.align		4
.L_60:
        /*0028*/ 	.byte	0x04, 0x17
        /*002a*/ 	.short	(.L_62 - .L_61)
.L_61:
        /*002c*/ 	.word	0x00000000
        /*0030*/ 	.short	0x0002
        /*0032*/ 	.short	0x0010
        /*0034*/ 	.byte	0x00, 0xf5, 0x21, 0x00


	//----- nvinfo : EIATTR_KPARAM_INFO
	.align		4
.L_62:
        /*0038*/ 	.byte	0x04, 0x17
        /*003a*/ 	.short	(.L_64 - .L_63)
.L_63:
        /*003c*/ 	.word	0x00000000
        /*0040*/ 	.short	0x0001
        /*0042*/ 	.short	0x0008
        /*0044*/ 	.byte	0x00, 0xf0, 0x11, 0x00


	//----- nvinfo : EIATTR_KPARAM_INFO
	.align		4
.L_64:
        /*0048*/ 	.byte	0x04, 0x17
        /*004a*/ 	.short	(.L_66 - .L_65)
.L_65:
        /*004c*/ 	.word	0x00000000
        /*0050*/ 	.short	0x0000
        /*0052*/ 	.short	0x0000
        /*0054*/ 	.byte	0x00, 0xf5, 0x21, 0x00


	//----- nvinfo : EIATTR_SPARSE_MMA_MASK
	.align		4
.L_66:
        /*0058*/ 	.byte	0x03, 0x50
        /*005a*/ 	.short	0x0000


	//----- nvinfo : EIATTR_MAXREG_COUNT
	.align		4
        /*005c*/ 	.byte	0x03, 0x1b
        /*005e*/ 	.short	0x00ff


	//----- nvinfo : EIATTR_NUM_BARRIERS
	.align		4
        /*0060*/ 	.byte	0x02, 0x4c
        /*0062*/ 	.byte	0x01
	.zero		1


	//----- nvinfo : EIATTR_MERCURY_ISA_VERSION
	.align		4
        /*0064*/ 	.byte	0x03, 0x5f
        /*0066*/ 	.short	0x0101


	//----- nvinfo : EIATTR_INT_WARP_WIDE_INSTR_OFFSETS
	.align		4
        /*0068*/ 	.byte	0x04, 0x31
        /*006a*/ 	.short	(.L_68 - .L_67)


	//   ....[0]....
.L_67:
        /*006c*/ 	.word	0x000001f0


	//   ....[1]....
        /*0070*/ 	.word	0x00000250


	//----- nvinfo : EIATTR_VRC_CTA_INIT_COUNT
	.align		4
.L_68:
        /*0074*/ 	.byte	0x02, 0x4a
	.zero		1
	.zero		1


	//----- nvinfo : EIATTR_EXIT_INSTR_OFFSETS
	.align		4
        /*0078*/ 	.byte	0x04, 0x1c
        /*007a*/ 	.short	(.L_70 - .L_69)


	//   ....[0]....
.L_69:
        /*007c*/ 	.word	0x000002a0


	//   ....[1]....
        /*0080*/ 	.word	0x00000310


	//----- nvinfo : EIATTR_CRS_STACK_SIZE
	.align		4
.L_70:
        /*0084*/ 	.byte	0x04, 0x1e
        /*0086*/ 	.short	(.L_72 - .L_71)
.L_71:
        /*0088*/ 	.word	0x00000000


	//----- nvinfo : EIATTR_CBANK_PARAM_SIZE
	.align		4
.L_72:
        /*008c*/ 	.byte	0x03, 0x19
        /*008e*/ 	.short	0x0028


	//----- nvinfo : EIATTR_PARAM_CBANK
	.align		4
        /*0090*/ 	.byte	0x04, 0x0a
        /*0092*/ 	.short	(.L_74 - .L_73)
	.align		4
.L_73:
        /*0094*/ 	.word	index@(.nv.constant0._Z18caculateWithMatrixPKciS0_iPi)
        /*0098*/ 	.short	0x0380
        /*009a*/ 	.short	0x0028


	//----- nvinfo : EIATTR_SW_WAR
	.align		4
.L_74:
        /*009c*/ 	.byte	0x04, 0x36
        /*009e*/ 	.short	(.L_76 - .L_75)
.L_75:
        /*00a0*/ 	.word	0x00000008
.L_76:


//--------------------- .nv.callgraph             --------------------------
	.section	.nv.callgraph,"",@"SHT_CUDA_CALLGRAPH"
	.align	4
	.sectionentsize	8
	.align		4
        /*0000*/ 	.word	0x00000000
	.align		4
        /*0004*/ 	.word	0xffffffff
	.align		4
        /*0008*/ 	.word	0x00000000
	.align		4
        /*000c*/ 	.word	0xfffffffe
	.align		4
        /*0010*/ 	.word	0x00000000
	.align		4
        /*0014*/ 	.word	0xfffffffd
	.align		4
        /*0018*/ 	.word	0x00000000
	.align		4
        /*001c*/ 	.word	0xfffffffc


//--------------------- .nv.constant4             --------------------------
	.section	.nv.constant4,"a",@progbits
	.align	8
	.align		8
.nv.constant4:
        /*0000*/ 	.dword	matrix_caculate
	.align		8
        /*0008*/ 	.dword	first_str
	.align		8
        /*0010*/ 	.dword	length_first_str


//--------------------- .text._Z13change_offsetPci --------------------------
	.section	.text._Z13change_offsetPci,"ax",@progbits
	.align	128
        .global         _Z13change_offsetPci
        .type           _Z13change_offsetPci,@function
        .size           _Z13change_offsetPci,(.L_x_7 - _Z13change_offsetPci)
        .other          _Z13change_offsetPci,@"STO_CUDA_ENTRY STV_DEFAULT"
_Z13change_offsetPci:
.text._Z13change_offsetPci:
[----:B------:R-:W-:Y:S08]  /*0000*/  LDC R1, c[0x0][0x37c] ;  /* 0x0000df00ff017b82 */ /* 0x000ff00000000800 */
[----:B------:R-:W0:Y:S01]  /*0010*/  LDC.64 R2, c[0x4][0x10] ;  /* 0x01000400ff027b82 */ /* 0x000e220000000a00 */
[----:B------:R-:W0:Y:S01]  /*0020*/  LDCU.64 UR4, c[0x0][0x358] ;  /* 0x00006b00ff0477ac */ /* 0x000e220008000a00 */
[----:B------:R-:W1:Y:S01]  /*0030*/  S2R R9, SR_TID.X ;  /* 0x0000000000097919 */ /* 0x000e620000002100 */
[----:B------:R-:W2:Y:S01]  /*0040*/  LDCU.64 UR6, c[0x0][0x380] ;  /* 0x00007000ff0677ac */ /* 0x000ea20008000a00 */
[----:B0-----:R-:W1:Y:S02]  /*0050*/  LDG.E R0, desc[UR4][R2.64] ;  /* 0x0000000402007981 */ /* 0x001e64000c1e1900 */
[----:B-1----:R-:W-:-:S13]  /*0060*/  ISETP.GE.AND P0, PT, R9, R0, PT ;  /* 0x000000000900720c */ /* 0x002fda0003f06270 */
[----:B------:R-:W0:Y:S08]  /*0070*/  @!P0 LDC R4, c[0x0][0x388] ;  /* 0x0000e200ff048b82 */ /* 0x000e300000000800 */
[----:B------:R-:W1:Y:S01]  /*0080*/  @!P0 LDC.64 R6, c[0x4][0x8] ;  /* 0x01000200ff068b82 */ /* 0x000e620000000a00 */
[----:B0-----:R-:W-:-:S05]  /*0090*/  @!P0 IMAD.IADD R4, R9, 0x1, R4 ;  /* 0x0000000109048824 */ /* 0x001fca00078e0204 */
[----:B-1----:R-:W-:-:S04]  /*00a0*/  @!P0 IADD3 R6, P1, PT, R4, R6, RZ ;  /* 0x0000000604068210 */ /* 0x002fc80007f3e0ff */
[----:B------:R-:W-:-:S06]  /*00b0*/  @!P0 LEA.HI.X.SX32 R7, R4, R7, 0x1, P1 ;  /* 0x0000000704078211 */ /* 0x000fcc00008f0eff */
[----:B------:R-:W3:Y:S01]  /*00c0*/  @!P0 LDG.E.U8 R7, desc[UR4][R6.64] ;  /* 0x0000000406078981 */ /* 0x000ee2000c1e1100 */
[----:B--2---:R-:W-:-:S05]  /*00d0*/  IADD3 R4, P1, PT, R9, UR6, RZ ;  /* 0x0000000609047c10 */ /* 0x004fca000ff3e0ff */
[----:B------:R-:W-:-:S05]  /*00e0*/  IMAD.X R5, RZ, RZ, UR7, P1 ;  /* 0x00000007ff057e24 */ /* 0x000fca00088e06ff */
[----:B---3--:R0:W-:Y:S04]  /*00f0*/  @!P0 STG.E.U8 desc[UR4][R4.64], R7 ;  /* 0x0000000704008986 */ /* 0x0081e8000c101104 */
[----:B------:R-:W2:Y:S02]  /*0100*/  @!P0 LDG.E R0, desc[UR4][R2.64] ;  /* 0x0000000402008981 */ /* 0x000ea4000c1e1900 */
[----:B--2---:R-:W-:-:S13]  /*0110*/  ISETP.NE.AND P0, PT, R9, R0, PT ;  /* 0x000000000900720c */ /* 0x004fda0003f05270 */
[----:B0-----:R-:W-:Y:S05]  /*0120*/  @P0 EXIT ;  /* 0x000000000000094d */ /* 0x001fea0003800000 */
[----:B------:R-:W-:Y:S01]  /*0130*/  STG.E.U8 desc[UR4][R4.64], RZ ;  /* 0x000000ff04007986 */ /* 0x000fe2000c101104 */
[----:B------:R-:W-:Y:S05]  /*0140*/  EXIT ;  /* 0x000000000000794d */ /* 0x000fea0003800000 */
.L_x_0:
[----:B------:R-:W-:-:S00]  /*0150*/  BRA `(.L_x_0) ;  /* 0xfffffffc00fc7947 */ /* 0x000fc0000383ffff */
[----:B------:R-:W-:-:S00]  /*0160*/  NOP ;  /* 0x0000000000007918 */ /* 0x000fc00000000000 */
        /* <DEDUP_REMOVED lines=9> */
.L_x_7:


//--------------------- .text._Z8caculatePKciS0_iPi --------------------------
	.section	.text._Z8caculatePKciS0_iPi,"ax",@progbits
	.align	128
        .global         _Z8caculatePKciS0_iPi
        .type           _Z8caculatePKciS0_iPi,@function
        .size           _Z8caculatePKciS0_iPi,(.L_x_8 - _Z8caculatePKciS0_iPi)
        .other          _Z8caculatePKciS0_iPi,@"STO_CUDA_ENTRY STV_DEFAULT"
_Z8caculatePKciS0_iPi:
.text._Z8caculatePKciS0_iPi:
[----:B------:R-:W-:Y:S01]  /*0000*/  LDC R1, c[0x0][0x37c] ;  /* 0x0000df00ff017b82 */ /* 0x000fe20000000800 */
[----:B------:R-:W0:Y:S01]  /*0010*/  S2R R4, SR_TID.X ;  /* 0x0000000000047919 */ /* 0x000e220000002100 */
[----:B------:R-:W1:Y:S01]  /*0020*/  LDCU UR4, c[0x0][0x388] ;  /* 0x00007100ff0477ac */ /* 0x000e620008000800 */
[----:B------:R-:W-:Y:S01]  /*0030*/  BSSY.RECONVERGENT B0, `(.L_x_1) ;  /* 0x0000021000007945 */ /* 0x000fe20003800200 */
[----:B------:R-:W1:Y:S01]  /*0040*/  LDCU UR5, c[0x0][0x398] ;  /* 0x00007300ff0577ac */ /* 0x000e620008000800 */
[----:B------:R-:W2:Y:S01]  /*0050*/  LDCU.64 UR6, c[0x0][0x358] ;  /* 0x00006b00ff0677ac */ /* 0x000ea20008000a00 */
[----:B-1----:R-:W-:-:S04]  /*0060*/  UISETP.LT.AND UP0, UPT, UR4, UR5, UPT ;  /* 0x000000050400728c */ /* 0x002fc8000bf01270 */
[----:B------:R-:W-:Y:S01]  /*0070*/  USEL UR4, UR4, UR5, UP0 ;  /* 0x0000000504047287 */ /* 0x000fe20008000000 */
[----:B0-----:R-:W-:-:S05]  /*0080*/  ISETP.NE.AND P0, PT, R4, RZ, PT ;  /* 0x000000ff0400720c */ /* 0x001fca0003f05270 */
[----:B------:R-:W-:-:S08]  /*0090*/  ISETP.LT.AND P1, PT, R4, UR4, PT ;  /* 0x0000000404007c0c */ /* 0x000fd0000bf21270 */
[----:B------:R-:W0:Y:S01]  /*00a0*/  @!P0 S2R R3, SR_CgaCtaId ;  /* 0x0000000000038919 */ /* 0x000e220000008800 */
[----:B------:R-:W-:-:S04]  /*00b0*/  @!P0 MOV R0, 0x400 ;  /* 0x0000040000008802 */ /* 0x000fc80000000f00 */
[----:B0-----:R-:W-:-:S05]  /*00c0*/  @!P0 LEA R0, R3, R0, 0x18 ;  /* 0x0000000003008211 */ /* 0x001fca00078ec0ff */
[----:B------:R0:W-:Y:S01]  /*00d0*/  @!P0 STS [R0], RZ ;  /* 0x000000ff00008388 */ /* 0x0001e20000000800 */
[----:B------:R-:W-:Y:S06]  /*00e0*/  BAR.SYNC.DEFER_BLOCKING 0x0 ;  /* 0x0000000000007b1d */ /* 0x000fec0000010000 */
[----:B--2---:R-:W-:Y:S05]  /*00f0*/  @!P1 BRA `(.L_x_2) ;  /* 0x0000000000509947 */ /* 0x004fea0003800000 */
[----:B------:R-:W1:Y:S01]  /*0100*/  LDCU.64 UR4, c[0x0][0x380] ;  /* 0x00007000ff0477ac */ /* 0x000e620008000a00 */
[----:B------:R-:W2:Y:S01]  /*0110*/  LDCU.64 UR8, c[0x0][0x390] ;  /* 0x00007200ff0877ac */ /* 0x000ea20008000a00 */
[C---:B-1----:R-:W-:Y:S02]  /*0120*/  IADD3 R2, P1, PT, R4.reuse, UR4, RZ ;  /* 0x0000000404027c10 */ /* 0x042fe4000ff3e0ff */
[----:B--2---:R-:W-:-:S03]  /*0130*/  IADD3 R4, P2, PT, R4, UR8, RZ ;  /* 0x0000000804047c10 */ /* 0x004fc6000ff5e0ff */
[----:B------:R-:W-:Y:S02]  /*0140*/  IMAD.X R3, RZ, RZ, UR5, P1 ;  /* 0x00000005ff037e24 */ /* 0x000fe400088e06ff */
[----:B------:R-:W-:-:S03]  /*0150*/  IMAD.X R5, RZ, RZ, UR9, P2 ;  /* 0x00000009ff057e24 */ /* 0x000fc600090e06ff */
[----:B------:R-:W2:Y:S04]  /*0160*/  LDG.E.U8 R2, desc[UR6][R2.64] ;  /* 0x0000000602027981 */ /* 0x000ea8000c1e1100 */
[----:B------:R-:W2:Y:S01]  /*0170*/  LDG.E.U8 R5, desc[UR6][R4.64] ;  /* 0x0000000604057981 */ /* 0x000ea2000c1e1100 */
[----:B------:R-:W1:Y:S01]  /*0180*/  S2UR UR5, SR_CgaCtaId ;  /* 0x00000000000579c3 */ /* 0x000e620000008800 */
[----:B------:R-:W-:Y:S01]  /*0190*/  VOTEU.ANY UR4, UPT, PT ;  /* 0x0000000000047886 */ /* 0x000fe200038e0100 */
[----:B------:R-:W3:Y:S01]  /*01a0*/  S2R R6, SR_LANEID ;  /* 0x0000000000067919 */ /* 0x000ee20000000000 */
[----:B------:R-:W-:Y:S01]  /*01b0*/  UFLO.U32 UR4, UR4 ;  /* 0x00000004000472bd */ /* 0x000fe200080e0000 */
[----:B--2---:R-:W-:-:S04]  /*01c0*/  ISETP.NE.AND P1, PT, R2, R5, PT ;  /* 0x000000050200720c */ /* 0x004fc80003f25270 */
[----:B0-----:R-:W-:Y:S02]  /*01d0*/  SEL R0, RZ, 0x1, P1 ;  /* 0x00000001ff007807 */ /* 0x001fe40000800000 */
[----:B---3--:R-:W-:Y:S01]  /*01e0*/  ISETP.EQ.U32.AND P1, PT, R6, UR4, PT ;  /* 0x0000000406007c0c */ /* 0x008fe2000bf22070 */
[----:B------:R-:W-:Y:S01]  /*01f0*/  UMOV UR4, 0x400 ;  /* 0x0000040000047882 */ /* 0x000fe20000000000 */
[----:B------:R-:W0:Y:S01]  /*0200*/  REDUX.SUM UR8, R0 ;  /* 0x00000000000873c4 */ /* 0x000e22000000c000 */
[----:B-1----:R-:W-:Y:S01]  /*0210*/  ULEA UR4, UR5, UR4, 0x18 ;  /* 0x0000000405047291 */ /* 0x002fe2000f8ec0ff */
[----:B0-----:R-:W-:-:S09]  /*0220*/  IMAD.U32 R2, RZ, RZ, UR8 ;  /* 0x00000008ff027e24 */ /* 0x001fd2000f8e00ff */
[----:B------:R1:W-:Y:S02]  /*0230*/  @P1 ATOMS.ADD RZ, [UR4], R2 ;  /* 0x00000002ffff198c */ /* 0x0003e40008000004 */
.L_x_2:
[----:B------:R-:W-:Y:S05]  /*0240*/  BSYNC.RECONVERGENT B0 ;  /* 0x0000000000007941 */ /* 0x000fea0003800200 */
.L_x_1:
[----:B------:R-:W-:Y:S06]  /*0250*/  BAR.SYNC.DEFER_BLOCKING 0x0 ;  /* 0x0000000000007b1d */ /* 0x000fec0000010000 */
[----:B------:R-:W-:Y:S05]  /*0260*/  @P0 EXIT ;  /* 0x000000000000094d */ /* 0x000fea0003800000 */
[----:B------:R-:W2:Y:S01]  /*0270*/  S2UR UR5, SR_CgaCtaId ;  /* 0x00000000000579c3 */ /* 0x000ea20000008800 */
[----:B------:R-:W-:-:S07]  /*0280*/  UMOV UR4, 0x400 ;  /* 0x0000040000047882 */ /* 0x000fce0000000000 */
[----:B-1----:R-:W1:Y:S01]  /*0290*/  LDC.64 R2, c[0x0][0x3a0] ;  /* 0x0000e800ff027b82 */ /* 0x002e620000000a00 */
[----:B--2---:R-:W-:-:S09]  /*02a0*/  ULEA UR4, UR5, UR4, 0x18 ;  /* 0x0000000405047291 */ /* 0x004fd2000f8ec0ff */
[----:B------:R-:W1:Y:S04]  /*02b0*/  LDS R5, [UR4] ;  /* 0x00000004ff057984 */ /* 0x000e680008000800 */
[----:B-1----:R-:W-:Y:S01]  /*02c0*/  STG.E desc[UR6][R2.64], R5 ;  /* 0x0000000502007986 */ /* 0x002fe2000c101906 */
[----:B------:R-:W-:Y:S05]  /*02d0*/  EXIT ;  /* 0x000000000000794d */ /* 0x000fea0003800000 */
.L_x_3:
        /* <DEDUP_REMOVED lines=10> */
.L_x_8:


//--------------------- .text._Z18caculateWithMatrixPKciS0_iPi --------------------------
	.section	.text._Z18caculateWithMatrixPKciS0_iPi,"ax",@progbits
	.align	128
        .global         _Z18caculateWithMatrixPKciS0_iPi
        .type           _Z18caculateWithMatrixPKciS0_iPi,@function
        .size           _Z18caculateWithMatrixPKciS0_iPi,(.L_x_9 - _Z18caculateWithMatrixPKciS0_iPi)
        .other          _Z18caculateWithMatrixPKciS0_iPi,@"STO_CUDA_ENTRY STV_DEFAULT"
_Z18caculateWithMatrixPKciS0_iPi:
.text._Z18caculateWithMatrixPKciS0_iPi:
        /* <DEDUP_REMOVED lines=22> */
[----:B------:R-:W2:Y:S01]  /*0160*/  LDG.E.S8 R2, desc[UR6][R6.64] ;  /* 0x0000000606027981 */ /* 0x000ea2000c1e1300 */
[----:B------:R-:W1:Y:S03]  /*0170*/  LDCU.64 UR4, c[0x4][URZ] ;  /* 0x01000000ff0477ac */ /* 0x000e660008000a00 */
[----:B------:R-:W3:Y:S01]  /*0180*/  LDG.E.S8 R5, desc[UR6][R4.64] ;  /* 0x0000000604057981 */ /* 0x000ee2000c1e1300 */
[----:B--2---:R-:W-:-:S03]  /*0190*/  SHF.R.S32.HI R3, RZ, 0x1f, R2 ;  /* 0x0000001fff037819 */ /* 0x004fc60000011402 */
[----:B---3--:R-:W-:-:S03]  /*01a0*/  IMAD.WIDE R2, R5, 0x1a, R2 ;  /* 0x0000001a05027825 */ /* 0x008fc600078e0202 */
[----:B-1----:R-:W-:-:S04]  /*01b0*/  LEA R8, P1, R2, UR4, 0x2 ;  /* 0x0000000402087c11 */ /* 0x002fc8000f8210ff */
[----:B------:R-:W-:-:S05]  /*01c0*/  LEA.HI.X R9, R2, UR5, R3, 0x2, P1 ;  /* 0x0000000502097c11 */ /* 0x000fca00088f1403 */
[----:B------:R-:W2:Y:S01]  /*01d0*/  LDG.E R8, desc[UR6][R8.64+-0x1b6c] ;  /* 0xffe4940608087981 */ /* 0x000ea2000c1e1900 */
[----:B------:R-:W1:Y:S01]  /*01e0*/  S2UR UR5, SR_CgaCtaId ;  /* 0x00000000000579c3 */ /* 0x000e620000008800 */
[----:B------:R-:W-:Y:S01]  /*01f0*/  VOTEU.ANY UR4, UPT, PT ;  /* 0x0000000000047886 */ /* 0x000fe200038e0100 */
[----:B0-----:R-:W0:Y:S01]  /*0200*/  S2R R0, SR_LANEID ;  /* 0x0000000000007919 */ /* 0x001e220000000000 */
[----:B------:R-:W-:-:S06]  /*0210*/  UFLO.U32 UR4, UR4 ;  /* 0x00000004000472bd */ /* 0x000fcc00080e0000 */
[----:B0-----:R-:W-:Y:S01]  /*0220*/  ISETP.EQ.U32.AND P1, PT, R0, UR4, PT ;  /* 0x0000000400007c0c */ /* 0x001fe2000bf22070 */
[----:B------:R-:W-:Y:S02]  /*0230*/  UMOV UR4, 0x400 ;  /* 0x0000040000047882 */ /* 0x000fe40000000000 */
[----:B-1----:R-:W-:Y:S01]  /*0240*/  ULEA UR4, UR5, UR4, 0x18 ;  /* 0x0000000405047291 */ /* 0x002fe2000f8ec0ff */
[----:B--2---:R-:W0:Y:S02]  /*0250*/  REDUX.SUM UR8, R8 ;  /* 0x00000000080873c4 */ /* 0x004e24000000c000 */
[----:B0-----:R-:W-:-:S07]  /*0260*/  IMAD.U32 R0, RZ, RZ, UR8 ;  /* 0x00000008ff007e24 */ /* 0x001fce000f8e00ff */
[----:B------:R1:W-:Y:S02]  /*0270*/  @P1 ATOMS.ADD RZ, [UR4], R0 ;  /* 0x00000000ffff198c */ /* 0x0003e40008000004 */
.L_x_5:
[----:B------:R-:W-:Y:S05]  /*0280*/  BSYNC.RECONVERGENT B0 ;  /* 0x0000000000007941 */ /* 0x000fea0003800200 */
.L_x_4:
[----:B------:R-:W-:Y:S06]  /*0290*/  BAR.SYNC.DEFER_BLOCKING 0x0 ;  /* 0x0000000000007b1d */ /* 0x000fec0000010000 */
[----:B------:R-:W-:Y:S05]  /*02a0*/  @P0 EXIT ;  /* 0x000000000000094d */ /* 0x000fea0003800000 */
[----:B------:R-:W2:Y:S01]  /*02b0*/  S2UR UR5, SR_CgaCtaId ;  /* 0x00000000000579c3 */ /* 0x000ea20000008800 */
[----:B------:R-:W-:-:S07]  /*02c0*/  UMOV UR4, 0x400 ;  /* 0x0000040000047882 */ /* 0x000fce0000000000 */
[----:B------:R-:W3:Y:S01]  /*02d0*/  LDC.64 R2, c[0x0][0x3a0] ;  /* 0x0000e800ff027b82 */ /* 0x000ee20000000a00 */
[----:B--2---:R-:W-:-:S09]  /*02e0*/  ULEA UR4, UR5, UR4, 0x18 ;  /* 0x0000000405047291 */ /* 0x004fd2000f8ec0ff */
[----:B------:R-:W3:Y:S04]  /*02f0*/  LDS R5, [UR4] ;  /* 0x00000004ff057984 */ /* 0x000ee80008000800 */
[----:B---3--:R-:W-:Y:S01]  /*0300*/  STG.E desc[UR6][R2.64], R5 ;  /* 0x0000000502007986 */ /* 0x008fe2000c101906 */
[----:B------:R-:W-:Y:S05]  /*0310*/  EXIT ;  /* 0x000000000000794d */ /* 0x000fea0003800000 */
.L_x_6:
        /* <DEDUP_REMOVED lines=14> */
.L_x_9:


//--------------------- .nv.shared.reserved.0     --------------------------
	.section	.nv.shared.reserved.0,"aw",@nobits
	.weak		__nv_reservedSMEM_offset_0_alias
	.size		__nv_reservedSMEM_offset_0_alias, 0, 64
	.other		__nv_reservedSMEM_offset_0_alias,@"STO_CUDA_RESERVED_SHARED STV_DEFAULT"
__nv_reservedSMEM_offset_0_alias:
	.zero		0
	.zero		64


//--------------------- .nv.global                --------------------------
	.section	.nv.global,"aw",@nobits
	.align	4
.nv.global:
	.type		length_first_str,@object
	.size		length_first_str,(matrix_caculate - length_first_str)
length_first_str:
	.zero		4
	.type		matrix_caculate,@object
	.size		matrix_caculate,(first_str - matrix_caculate)
matrix_caculate:
	.zero		2704
	.type		first_str,@object
	.size		first_str,(.L_1 - first_str)
first_str:
	.zero		1024
.L_1:


//--------------------- .nv.shared._Z8caculatePKciS0_iPi --------------------------
	.section	.nv.shared._Z8caculatePKciS0_iPi,"aw",@nobits
	.sectionflags	@""
	.align	4
.nv.shared._Z8caculatePKciS0_iPi:
	.zero		1028


//--------------------- .nv.shared._Z18caculateWithMatrixPKciS0_iPi --------------------------
	.section	.nv.shared._Z18caculateWithMatrixPKciS0_iPi,"aw",@nobits
	.sectionflags	@""
	.align	4
.nv.shared._Z18caculateWithMatrixPKciS0_iPi:
	.zero		1028


//--------------------- .nv.constant0._Z13change_offsetPci --------------------------
	.section	.nv.constant0._Z13change_offsetPci,"a",@progbits
	.sectionflags	@""
	.align	4
.nv.constant0._Z13change_offsetPci:
	.zero		908


//--------------------- .nv.constant0._Z8caculatePKciS0_iPi --------------------------
	.section	.nv.constant0._Z8caculatePKciS0_iPi,"a",@progbits
	.sectionflags	@""
	.align	4
.nv.constant0._Z8caculatePKciS0_iPi:
	.zero		936


//--------------------- .nv.constant0._Z18caculateWithMatrixPKciS0_iPi --------------------------
	.section	.nv.constant0._Z18caculateWithMatrixPKciS0_iPi,"a",@progbits
	.sectionflags	@""
	.align	4
.nv.constant0._Z18caculateWithMatrixPKciS0_iPi:
	.zero		936


//--------------------- SYMBOLS --------------------------

	.type		.nv.reservedSmem.offset0,@object
	.size		.nv.reservedSmem.offset0,0x4
	.type		.nv.reservedSmem.cap,@object
	.size		.nv.reservedSmem.cap,0x4
